//
// Generated by NVIDIA NVVM Compiler
//
// Compiler Build ID: CL-36424714
// Cuda compilation tools, release 13.0, V13.0.88
// Based on NVVM 20.0.0
//

.version 9.0
.target sm_100
.address_size 64

	// .globl	_Z13transformRowsPfii

.visible .entry _Z13transformRowsPfii(
	.param .u64 .ptr .align 1 _Z13transformRowsPfii_param_0,
	.param .u32 _Z13transformRowsPfii_param_1,
	.param .u32 _Z13transformRowsPfii_param_2
)
{
	.reg .pred 	%p<21>;
	.reg .b32 	%r<24>;
	.reg .b32 	%f<76>;
	.reg .b64 	%rd<5>;

	ld.param.u64 	%rd2, [_Z13transformRowsPfii_param_0];
	ld.param.u32 	%r4, [_Z13transformRowsPfii_param_1];
	ld.param.u32 	%r3, [_Z13transformRowsPfii_param_2];
	mov.u32 	%r5, %ctaid.x;
	mov.u32 	%r6, %ntid.x;
	mov.u32 	%r7, %tid.x;
	mad.lo.s32 	%r1, %r5, %r6, %r7;
	mov.u32 	%r8, %ctaid.y;
	mov.u32 	%r9, %ntid.y;
	mov.u32 	%r10, %tid.y;
	mad.lo.s32 	%r2, %r8, %r9, %r10;
	setp.ge.s32 	%p1, %r2, %r4;
	setp.ge.s32 	%p2, %r1, %r3;
	or.pred  	%p3, %p1, %p2;
	mov.f32 	%f75, 0f3F800000;
	@%p3 bra 	$L__BB0_10;
	cvta.to.global.u64 	%rd3, %rd2;
	mad.lo.s32 	%r11, %r3, %r2, %r1;
	mul.wide.s32 	%rd4, %r11, 4;
	add.s64 	%rd1, %rd3, %rd4;
	ld.global.f32 	%f1, [%rd1];
	add.s32 	%r12, %r2, 1;
	cvt.rn.f32.u32 	%f2, %r12;
	mul.f32 	%f12, %f2, 0f3F000000;
	cvt.rzi.f32.f32 	%f13, %f12;
	add.f32 	%f14, %f13, %f13;
	sub.f32 	%f15, %f2, %f14;
	abs.f32 	%f3, %f15;
	abs.f32 	%f4, %f1;
	setp.lt.f32 	%p4, %f4, 0f00800000;
	mul.f32 	%f16, %f4, 0f4B800000;
	selp.f32 	%f17, %f16, %f4, %p4;
	selp.f32 	%f18, 0fC1C00000, 0f00000000, %p4;
	mov.b32 	%r13, %f17;
	add.s32 	%r14, %r13, -1060439283;
	and.b32  	%r15, %r14, -8388608;
	sub.s32 	%r16, %r13, %r15;
	mov.b32 	%f19, %r16;
	cvt.rn.f32.s32 	%f20, %r15;
	fma.rn.f32 	%f21, %f20, 0f34000000, %f18;
	add.f32 	%f22, %f19, 0fBF800000;
	add.f32 	%f23, %f19, 0f3F800000;
	rcp.approx.ftz.f32 	%f24, %f23;
	add.f32 	%f25, %f22, %f22;
	mul.f32 	%f26, %f25, %f24;
	mul.f32 	%f27, %f26, %f26;
	sub.f32 	%f28, %f22, %f26;
	add.f32 	%f29, %f28, %f28;
	neg.f32 	%f30, %f26;
	fma.rn.f32 	%f31, %f30, %f22, %f29;
	mul.rn.f32 	%f32, %f24, %f31;
	fma.rn.f32 	%f33, %f27, 0f3A2C32E4, 0f3B52E7DB;
	fma.rn.f32 	%f34, %f33, %f27, 0f3C93BB73;
	fma.rn.f32 	%f35, %f34, %f27, 0f3DF6384F;
	mul.rn.f32 	%f36, %f35, %f27;
	fma.rn.f32 	%f37, %f26, 0f3FB8AA3B, %f21;
	sub.f32 	%f38, %f21, %f37;
	fma.rn.f32 	%f39, %f26, 0f3FB8AA3B, %f38;
	fma.rn.f32 	%f40, %f32, 0f3FB8AA3B, %f39;
	fma.rn.f32 	%f41, %f26, 0f32A55E34, %f40;
	mul.f32 	%f42, %f36, 0f40400000;
	fma.rn.f32 	%f43, %f42, %f32, %f41;
	fma.rn.f32 	%f44, %f36, %f26, %f43;
	add.rn.f32 	%f45, %f37, %f44;
	neg.f32 	%f46, %f37;
	add.rn.f32 	%f47, %f45, %f46;
	neg.f32 	%f48, %f47;
	add.rn.f32 	%f49, %f44, %f48;
	mul.rn.f32 	%f50, %f45, %f2;
	neg.f32 	%f51, %f50;
	fma.rn.f32 	%f52, %f45, %f2, %f51;
	fma.rn.f32 	%f53, %f49, %f2, %f52;
	cvt.rni.f32.f32 	%f54, %f50;
	sub.f32 	%f55, %f50, %f54;
	add.f32 	%f56, %f55, %f53;
	fma.rn.f32 	%f57, %f56, 0f391FCB8E, 0f3AAF85ED;
	fma.rn.f32 	%f58, %f57, %f56, 0f3C1D9856;
	fma.rn.f32 	%f59, %f58, %f56, 0f3D6357BB;
	fma.rn.f32 	%f60, %f59, %f56, 0f3E75FDEC;
	fma.rn.f32 	%f61, %f60, %f56, 0f3F317218;
	fma.rn.f32 	%f62, %f61, %f56, 0f3F800000;
	cvt.rzi.s32.f32 	%r17, %f54;
	setp.gt.f32 	%p5, %f54, 0f00000000;
	selp.b32 	%r18, 0, -2097152000, %p5;
	add.s32 	%r19, %r18, 2130706432;
	mov.b32 	%f63, %r19;
	mul.f32 	%f64, %f62, %f63;
	shl.b32 	%r20, %r17, 23;
	sub.s32 	%r21, %r20, %r18;
	mov.b32 	%f65, %r21;
	mul.f32 	%f66, %f64, %f65;
	abs.f32 	%f67, %f50;
	setp.gt.f32 	%p6, %f67, 0f43180000;
	setp.lt.f32 	%p7, %f50, 0f00000000;
	selp.f32 	%f68, 0f00000000, 0f7F800000, %p7;
	selp.f32 	%f5, %f68, %f66, %p6;
	setp.eq.f32 	%p8, %f1, 0f3F800000;
	@%p8 bra 	$L__BB0_9;
	setp.num.f32 	%p9, %f4, %f4;
	abs.f32 	%f69, %f2;
	setp.num.f32 	%p10, %f69, %f69;
	and.pred  	%p11, %p9, %p10;
	@%p11 bra 	$L__BB0_4;
	add.rn.f32 	%f75, %f1, %f2;
	bra.uni 	$L__BB0_9;
$L__BB0_4:
	setp.neu.f32 	%p12, %f1, 0f00000000;
	setp.neu.f32 	%p13, %f4, 0f7F800000;
	and.pred  	%p14, %p12, %p13;
	@%p14 bra 	$L__BB0_6;
	setp.neu.f32 	%p20, %f3, 0f3F800000;
	add.f32 	%f72, %f1, %f1;
	mov.b32 	%r22, %f72;
	and.b32  	%r23, %r22, 2147483647;
	mov.b32 	%f73, %r23;
	selp.f32 	%f75, %f73, %f72, %p20;
	bra.uni 	$L__BB0_9;
$L__BB0_6:
	setp.eq.f32 	%p15, %f1, 0fBF800000;
	setp.eq.f32 	%p16, %f69, 0f7F800000;
	and.pred  	%p17, %p15, %p16;
	@%p17 bra 	$L__BB0_9;
	setp.geu.f32 	%p18, %f1, 0f00000000;
	mov.f32 	%f75, %f5;
	@%p18 bra 	$L__BB0_9;
	setp.neu.f32 	%p19, %f3, 0f3F800000;
	neg.f32 	%f71, %f5;
	selp.f32 	%f75, %f5, %f71, %p19;
$L__BB0_9:
	st.global.f32 	[%rd1], %f75;
$L__BB0_10:
	ret;

}


// ===== COMPILED SASS (sm_100) =====

	.target	sm_100

	.elftype	@"ET_EXEC"


//--------------------- .note.nv.tkinfo           --------------------------
	.section	.note.nv.tkinfo,"",@"SHT_NOTE"
	.sectionflags	@"SHF_NOTE_NV_TKINFO"
	.tkinfo
        /*0018*/ 	.word	0x00000002
        /*0030*/ 	.string	""
        /*0030*/ 	.string	"ptxas"
        /*0030*/ 	.string	"Cuda compilation tools, release 13.0, V13.0.88"
        /*0030*/ 	.string	"Build cuda_13.0.r13.0/compiler.36424714_0"
        /*0030*/ 	.string	"-arch sm_100 -m 64 "



//--------------------- .note.nv.cuinfo           --------------------------
	.section	.note.nv.cuinfo,"",@"SHT_NOTE"
	.sectionflags	@"SHF_NOTE_NV_CUINFO"
        /*0018*/ 	.short	0x0002
        /*001a*/ 	.short	0x0064
        /*001c*/ 	.short	0x0082
	.zero		2


//--------------------- .nv.info                  --------------------------
	.section	.nv.info,"",@"SHT_CUDA_INFO"
	.align	4


	//----- nvinfo : EIATTR_REGCOUNT
	.align		4
        /*0000*/ 	.byte	0x04, 0x2f
        /*0002*/ 	.short	(.L_1 - .L_0)
	.align		4
.L_0:
        /*0004*/ 	.word	index@(_Z13transformRowsPfii)
        /*0008*/ 	.word	0x00000010


	//----- nvinfo : EIATTR_FRAME_SIZE
	.align		4
.L_1:
        /*000c*/ 	.byte	0x04, 0x11
        /*000e*/ 	.short	(.L_3 - .L_2)
	.align		4
.L_2:
        /*0010*/ 	.word	index@(_Z13transformRowsPfii)
        /*0014*/ 	.word	0x00000000


	//----- nvinfo : EIATTR_MIN_STACK_SIZE
	.align		4
.L_3:
        /*0018*/ 	.byte	0x04, 0x12
        /*001a*/ 	.short	(.L_5 - .L_4)
	.align		4
.L_4:
        /*001c*/ 	.word	index@(_Z13transformRowsPfii)
        /*0020*/ 	.word	0x00000000
.L_5:


//--------------------- .nv.compat                --------------------------
	.section	.nv.compat,"",@"SHT_CUDA_COMPAT_INFO"
	.align	4
        /*0000*/ 	.byte	0x02, 0x09, 0x00, 0x00, 0x02, 0x02, 0x01, 0x00, 0x02, 0x05, 0x05, 0x00, 0x03, 0x07, 0x01, 0x01
        /*0010*/ 	.byte	0x02, 0x03, 0x00, 0x00, 0x02, 0x06, 0x01, 0x00, 0x04, 0x0b, 0x08, 0x00, 0x01, 0x00, 0x00, 0x00
        /*0020*/ 	.byte	0x00, 0x00, 0x00, 0x00


//--------------------- .nv.info._Z13transformRowsPfii --------------------------
	.section	.nv.info._Z13transformRowsPfii,"",@"SHT_CUDA_INFO"
	.sectionflags	@""
	.align	4


	//----- nvinfo : EIATTR_CUDA_API_VERSION
	.align		4
        /*0000*/ 	.byte	0x04, 0x37
        /*0002*/ 	.short	(.L_7 - .L_6)
.L_6:
        /*0004*/ 	.word	0x00000082


	//----- nvinfo : EIATTR_KPARAM_INFO
	.align		4
.L_7:
        /*0008*/ 	.byte	0x04, 0x17
        /*000a*/ 	.short	(.L_9 - .L_8)
.L_8:
        /*000c*/ 	.word	0x00000000
        /*0010*/ 	.short	0x0002
        /*0012*/ 	.short	0x000c
        /*0014*/ 	.byte	0x00, 0xf0, 0x11, 0x00


	//----- nvinfo : EIATTR_KPARAM_INFO
	.align		4
.L_9:
        /*0018*/ 	.byte	0x04, 0x17
        /*001a*/ 	.short	(.L_11 - .L_10)
.L_10:
        /*001c*/ 	.word	0x00000000
        /*0020*/ 	.short	0x0001
        /*0022*/ 	.short	0x0008
        /*0024*/ 	.byte	0x00, 0xf0, 0x11, 0x00


	//----- nvinfo : EIATTR_KPARAM_INFO
	.align		4
.L_11:
        /*0028*/ 	.byte	0x04, 0x17
        /*002a*/ 	.short	(.L_13 - .L_12)
.L_12:
        /*002c*/ 	.word	0x00000000
        /*0030*/ 	.short	0x0000
        /*0032*/ 	.short	0x0000
        /*0034*/ 	.byte	0x00, 0xf5, 0x21, 0x00


	//----- nvinfo : EIATTR_SPARSE_MMA_MASK
	.align		4
.L_13:
        /*0038*/ 	.byte	0x03, 0x50
        /*003a*/ 	.short	0x0000


	//----- nvinfo : EIATTR_MAXREG_COUNT
	.align		4
        /*003c*/ 	.byte	0x03, 0x1b
        /*003e*/ 	.short	0x00ff


	//----- nvinfo : EIATTR_MERCURY_ISA_VERSION
	.align		4
        /*0040*/ 	.byte	0x03, 0x5f
        /*0042*/ 	.short	0x0101


	//----- nvinfo : EIATTR_VRC_CTA_INIT_COUNT
	.align		4
        /*0044*/ 	.byte	0x02, 0x4a
	.zero		1
	.zero		1


	//----- nvinfo : EIATTR_EXIT_INSTR_OFFSETS
	.align		4
        /*0048*/ 	.byte	0x04, 0x1c
        /*004a*/ 	.short	(.L_15 - .L_14)


	//   ....[0]....
.L_14:
        /*004c*/ 	.word	0x000000c0


	//   ....[1]....
        /*0050*/ 	.word	0x000006a0


	//----- nvinfo : EIATTR_CRS_STACK_SIZE
	.align		4
.L_15:
        /*0054*/ 	.byte	0x04, 0x1e
        /*0056*/ 	.short	(.L_17 - .L_16)
.L_16:
        /*0058*/ 	.word	0x00000000


	//----- nvinfo : EIATTR_CBANK_PARAM_SIZE
	.align		4
.L_17:
        /*005c*/ 	.byte	0x03, 0x19
        /*005e*/ 	.short	0x0010


	//----- nvinfo : EIATTR_PARAM_CBANK
	.align		4
        /*0060*/ 	.byte	0x04, 0x0a
        /*0062*/ 	.short	(.L_19 - .L_18)
	.align		4
.L_18:
        /*0064*/ 	.word	index@(.nv.constant0._Z13transformRowsPfii)
        /*0068*/ 	.short	0x0380
        /*006a*/ 	.short	0x0010


	//----- nvinfo : EIATTR_SW_WAR
	.align		4
.L_19:
        /*006c*/ 	.byte	0x04, 0x36
        /*006e*/ 	.short	(.L_21 - .L_20)
.L_20:
        /*0070*/ 	.word	0x00000008
.L_21:


//--------------------- .nv.callgraph             --------------------------
	.section	.nv.callgraph,"",@"SHT_CUDA_CALLGRAPH"
	.align	4
	.sectionentsize	8
	.align		4
        /*0000*/ 	.word	0x00000000
	.align		4
        /*0004*/ 	.word	0xffffffff
	.align		4
        /*0008*/ 	.word	0x00000000
	.align		4
        /*000c*/ 	.word	0xfffffffe
	.align		4
        /*0010*/ 	.word	0x00000000
	.align		4
        /*0014*/ 	.word	0xfffffffd
	.align		4
        /*0018*/ 	.word	0x00000000
	.align		4
        /*001c*/ 	.word	0xfffffffc


//--------------------- .text._Z13transformRowsPfii --------------------------
	.section	.text._Z13transformRowsPfii,"ax",@progbits
	.align	128
        .global         _Z13transformRowsPfii
        .type           _Z13transformRowsPfii,@function
        .size           _Z13transformRowsPfii,(.L_x_3 - _Z13transformRowsPfii)
        .other          _Z13transformRowsPfii,@"STO_CUDA_ENTRY STV_DEFAULT"
_Z13transformRowsPfii:
.text._Z13transformRowsPfii:
[----:B------:R-:W-:Y:S01]  /*0000*/  LDC R1, c[0x0][0x37c] ;  /* 0x0000df00ff017b82 */ /* 0x000fe20000000800 */
[----:B------:R-:W0:Y:S07]  /*0010*/  S2R R0, SR_TID.X ;  /* 0x0000000000007919 */ /* 0x000e2e0000002100 */
[----:B------:R-:W0:Y:S01]  /*0020*/  S2UR UR4, SR_CTAID.X ;  /* 0x00000000000479c3 */ /* 0x000e220000002500 */
[----:B------:R-:W1:Y:S01]  /*0030*/  LDCU.64 UR6, c[0x0][0x388] ;  /* 0x00007100ff0677ac */ /* 0x000e620008000a00 */
[----:B------:R-:W2:Y:S06]  /*0040*/  S2R R3, SR_TID.Y ;  /* 0x0000000000037919 */ /* 0x000eac0000002200 */
[----:B------:R-:W0:Y:S08]  /*0050*/  LDC R5, c[0x0][0x360] ;  /* 0x0000d800ff057b82 */ /* 0x000e300000000800 */
[----:B------:R-:W2:Y:S08]  /*0060*/  S2UR UR5, SR_CTAID.Y ;  /* 0x00000000000579c3 */ /* 0x000eb00000002600 */
[----:B------:R-:W2:Y:S01]  /*0070*/  LDC R4, c[0x0][0x364] ;  /* 0x0000d900ff047b82 */ /* 0x000ea20000000800 */
[----:B0-----:R-:W-:-:S05]  /*0080*/  IMAD R5, R5, UR4, R0 ;  /* 0x0000000405057c24 */ /* 0x001fca000f8e0200 */
[----:B-1----:R-:W-:Y:S01]  /*0090*/  ISETP.GE.AND P0, PT, R5, UR7, PT ;  /* 0x0000000705007c0c */ /* 0x002fe2000bf06270 */
[----:B--2---:R-:W-:-:S05]  /*00a0*/  IMAD R4, R4, UR5, R3 ;  /* 0x0000000504047c24 */ /* 0x004fca000f8e0203 */
[----:B------:R-:W-:-:S13]  /*00b0*/  ISETP.GE.OR P0, PT, R4, UR6, P0 ;  /* 0x0000000604007c0c */ /* 0x000fda0008706670 */
[----:B------:R-:W-:Y:S05]  /*00c0*/  @P0 EXIT ;  /* 0x000000000000094d */ /* 0x000fea0003800000 */
[----:B------:R-:W0:Y:S01]  /*00d0*/  LDC.64 R2, c[0x0][0x380] ;  /* 0x0000e000ff027b82 */ /* 0x000e220000000a00 */
[----:B------:R-:W1:Y:S01]  /*00e0*/  LDCU.64 UR4, c[0x0][0x358] ;  /* 0x00006b00ff0477ac */ /* 0x000e620008000a00 */
[----:B------:R-:W-:-:S04]  /*00f0*/  IMAD R5, R4, UR7, R5 ;  /* 0x0000000704057c24 */ /* 0x000fc8000f8e0205 */
[----:B0-----:R-:W-:-:S05]  /*0100*/  IMAD.WIDE R2, R5, 0x4, R2 ;  /* 0x0000000405027825 */ /* 0x001fca00078e0202 */
[----:B-1----:R-:W2:Y:S01]  /*0110*/  LDG.E R0, desc[UR4][R2.64] ;  /* 0x0000000402007981 */ /* 0x002ea2000c1e1900 */
[----:B------:R-:W-:Y:S01]  /*0120*/  HFMA2 R13, -RZ, RZ, 0.771484375, 0.21533203125 ;  /* 0x3a2c32e4ff0d7431 */ /* 0x000fe200000001ff */
[----:B------:R-:W-:Y:S01]  /*0130*/  BSSY.RECONVERGENT B0, `(.L_x_0) ;  /* 0x0000055000007945 */ /* 0x000fe20003800200 */
[C---:B--2---:R-:W-:Y:S01]  /*0140*/  FMUL R5, |R0|.reuse, 16777216 ;  /* 0x4b80000000057820 */ /* 0x044fe20000400200 */
[C---:B------:R-:W-:Y:S02]  /*0150*/  FSETP.GEU.AND P0, PT, |R0|.reuse, 1.175494350822287508e-38, PT ;  /* 0x008000000000780b */ /* 0x040fe40003f0e200 */
[----:B------:R-:W-:Y:S02]  /*0160*/  FSETP.NEU.AND P2, PT, R0, 1, PT ;  /* 0x3f8000000000780b */ /* 0x000fe40003f4d000 */
[----:B------:R-:W-:-:S04]  /*0170*/  FSEL R5, R5, |R0|, !P0 ;  /* 0x4000000005057208 */ /* 0x000fc80004000000 */
[----:B------:R-:W-:-:S04]  /*0180*/  IADD3 R6, PT, PT, R5, -0x3f3504f3, RZ ;  /* 0xc0cafb0d05067810 */ /* 0x000fc80007ffe0ff */
[----:B------:R-:W-:-:S04]  /*0190*/  LOP3.LUT R6, R6, 0xff800000, RZ, 0xc0, !PT ;  /* 0xff80000006067812 */ /* 0x000fc800078ec0ff */
[-C--:B------:R-:W-:Y:S02]  /*01a0*/  IADD3 R5, PT, PT, R5, -R6.reuse, RZ ;  /* 0x8000000605057210 */ /* 0x080fe40007ffe0ff */
[----:B------:R-:W-:-:S03]  /*01b0*/  I2FP.F32.S32 R6, R6 ;  /* 0x0000000600067245 */ /* 0x000fc60000201400 */
[C---:B------:R-:W-:Y:S01]  /*01c0*/  FADD R8, R5.reuse, 1 ;  /* 0x3f80000005087421 */ /* 0x040fe20000000000 */
[----:B------:R-:W-:Y:S01]  /*01d0*/  FADD R7, R5, -1 ;  /* 0xbf80000005077421 */ /* 0x000fe20000000000 */
[----:B------:R-:W-:-:S03]  /*01e0*/  FSEL R5, RZ, -24, P0 ;  /* 0xc1c00000ff057808 */ /* 0x000fc60000000000 */
[----:B------:R-:W-:Y:S01]  /*01f0*/  FADD R9, R7, R7 ;  /* 0x0000000707097221 */ /* 0x000fe20000000000 */
[----:B------:R-:W0:Y:S01]  /*0200*/  MUFU.RCP R8, R8 ;  /* 0x0000000800087308 */ /* 0x000e220000001000 */
[----:B------:R-:W-:Y:S02]  /*0210*/  FFMA R6, R6, 1.1920928955078125e-07, R5 ;  /* 0x3400000006067823 */ /* 0x000fe40000000005 */
[----:B0-----:R-:W-:-:S04]  /*0220*/  FMUL R9, R8, R9 ;  /* 0x0000000908097220 */ /* 0x001fc80000400000 */
[----:B------:R-:W-:Y:S01]  /*0230*/  FADD R11, R7, -R9 ;  /* 0x80000009070b7221 */ /* 0x000fe20000000000 */
[C---:B------:R-:W-:Y:S01]  /*0240*/  FMUL R10, R9.reuse, R9 ;  /* 0x00000009090a7220 */ /* 0x040fe20000400000 */
[----:B------:R-:W-:Y:S02]  /*0250*/  FFMA R5, R9, 1.4426950216293334961, R6 ;  /* 0x3fb8aa3b09057823 */ /* 0x000fe40000000006 */
[----:B------:R-:W-:Y:S01]  /*0260*/  FADD R12, R11, R11 ;  /* 0x0000000b0b0c7221 */ /* 0x000fe20000000000 */
[----:B------:R-:W-:Y:S01]  /*0270*/  FFMA R11, R10, R13, 0.0032181653659790754318 ;  /* 0x3b52e7db0a0b7423 */ /* 0x000fe2000000000d */
[----:B------:R-:W-:Y:S02]  /*0280*/  FADD R6, R6, -R5 ;  /* 0x8000000506067221 */ /* 0x000fe40000000000 */
[----:B------:R-:W-:Y:S01]  /*0290*/  FFMA R7, R7, -R9, R12 ;  /* 0x8000000907077223 */ /* 0x000fe2000000000c */
[----:B------:R-:W-:Y:S01]  /*02a0*/  FFMA R11, R10, R11, 0.018033718690276145935 ;  /* 0x3c93bb730a0b7423 */ /* 0x000fe2000000000b */
[----:B------:R-:W-:-:S02]  /*02b0*/  FFMA R6, R9, 1.4426950216293334961, R6 ;  /* 0x3fb8aa3b09067823 */ /* 0x000fc40000000006 */
[----:B------:R-:W-:Y:S01]  /*02c0*/  FMUL R7, R8, R7 ;  /* 0x0000000708077220 */ /* 0x000fe20000400000 */
[----:B------:R-:W-:-:S03]  /*02d0*/  FFMA R11, R10, R11, 0.12022458761930465698 ;  /* 0x3df6384f0a0b7423 */ /* 0x000fc6000000000b */
[----:B------:R-:W-:Y:S01]  /*02e0*/  FFMA R6, R7, 1.4426950216293334961, R6 ;  /* 0x3fb8aa3b07067823 */ /* 0x000fe20000000006 */
[----:B------:R-:W-:-:S03]  /*02f0*/  FMUL R10, R10, R11 ;  /* 0x0000000b0a0a7220 */ /* 0x000fc60000400000 */
[----:B------:R-:W-:Y:S01]  /*0300*/  FFMA R6, R9, 1.9251366722983220825e-08, R6 ;  /* 0x32a55e3409067823 */ /* 0x000fe20000000006 */
[----:B------:R-:W-:-:S04]  /*0310*/  FMUL R8, R10, 3 ;  /* 0x404000000a087820 */ /* 0x000fc80000400000 */
[----:B------:R-:W-:Y:S01]  /*0320*/  FFMA R6, R7, R8, R6 ;  /* 0x0000000807067223 */ /* 0x000fe20000000006 */
[----:B------:R-:W-:-:S03]  /*0330*/  IADD3 R7, PT, PT, R4, 0x1, RZ ;  /* 0x0000000104077810 */ /* 0x000fc60007ffe0ff */
[----:B------:R-:W-:Y:S01]  /*0340*/  FFMA R6, R9, R10, R6 ;  /* 0x0000000a09067223 */ /* 0x000fe20000000006 */
[----:B------:R-:W-:-:S03]  /*0350*/  I2FP.F32.U32 R7, R7 ;  /* 0x0000000700077245 */ /* 0x000fc60000201000 */
[----:B------:R-:W-:-:S04]  /*0360*/  FADD R4, R5, R6 ;  /* 0x0000000605047221 */ /* 0x000fc80000000000 */
[----:B------:R-:W-:Y:S01]  /*0370*/  FMUL R8, R7, R4 ;  /* 0x0000000407087220 */ /* 0x000fe20000400000 */
[----:B------:R-:W-:-:S03]  /*0380*/  FADD R5, -R5, R4 ;  /* 0x0000000405057221 */ /* 0x000fc60000000100 */
[----:B------:R-:W0:Y:S01]  /*0390*/  FRND R9, R8 ;  /* 0x0000000800097307 */ /* 0x000e220000201000 */
[----:B------:R-:W-:Y:S01]  /*03a0*/  FADD R6, R6, -R5 ;  /* 0x8000000506067221 */ /* 0x000fe20000000000 */
[----:B------:R-:W-:Y:S01]  /*03b0*/  FFMA R5, R7, R4, -R8 ;  /* 0x0000000407057223 */ /* 0x000fe20000000808 */
[----:B------:R-:W-:-:S03]  /*03c0*/  FSETP.GEU.AND P1, PT, R8, RZ, PT ;  /* 0x000000ff0800720b */ /* 0x000fc60003f2e000 */
[----:B------:R-:W-:Y:S01]  /*03d0*/  FFMA R5, R7, R6, R5 ;  /* 0x0000000607057223 */ /* 0x000fe20000000005 */
[----:B------:R-:W-:Y:S01]  /*03e0*/  MOV R6, 0x391fcb8e ;  /* 0x391fcb8e00067802 */ /* 0x000fe20000000f00 */
[----:B------:R-:W1:Y:S01]  /*03f0*/  F2I.NTZ R10, R8 ;  /* 0x00000008000a7305 */ /* 0x000e620000203100 */
[----:B0-----:R-:W-:Y:S01]  /*0400*/  FADD R4, R8, -R9 ;  /* 0x8000000908047221 */ /* 0x001fe20000000000 */
[----:B------:R-:W-:-:S03]  /*0410*/  FSETP.GT.AND P0, PT, R9, RZ, PT ;  /* 0x000000ff0900720b */ /* 0x000fc60003f04000 */
[----:B------:R-:W-:Y:S01]  /*0420*/  FADD R5, R5, R4 ;  /* 0x0000000405057221 */ /* 0x000fe20000000000 */
[----:B------:R-:W-:Y:S02]  /*0430*/  SEL R9, RZ, 0x83000000, P0 ;  /* 0x83000000ff097807 */ /* 0x000fe40000000000 */
[----:B------:R-:W-:Y:S01]  /*0440*/  FSETP.GT.AND P0, PT, |R8|, 152, PT ;  /* 0x431800000800780b */ /* 0x000fe20003f04200 */
[----:B------:R-:W-:Y:S01]  /*0450*/  FFMA R4, R5, R6, 0.0013391353422775864601 ;  /* 0x3aaf85ed05047423 */ /* 0x000fe20000000006 */
[----:B-1----:R-:W-:-:S03]  /*0460*/  LEA R10, R10, -R9, 0x17 ;  /* 0x800000090a0a7211 */ /* 0x002fc600078eb8ff */
[----:B------:R-:W-:-:S04]  /*0470*/  FFMA R4, R5, R4, 0.0096188392490148544312 ;  /* 0x3c1d985605047423 */ /* 0x000fc80000000004 */
[----:B------:R-:W-:-:S04]  /*0480*/  FFMA R4, R5, R4, 0.055503588169813156128 ;  /* 0x3d6357bb05047423 */ /* 0x000fc80000000004 */
[----:B------:R-:W-:Y:S01]  /*0490*/  FFMA R6, R5, R4, 0.24022644758224487305 ;  /* 0x3e75fdec05067423 */ /* 0x000fe20000000004 */
[----:B------:R-:W-:-:S03]  /*04a0*/  FMUL R4, R7, 0.5 ;  /* 0x3f00000007047820 */ /* 0x000fc60000400000 */
[----:B------:R-:W-:-:S03]  /*04b0*/  FFMA R6, R5, R6, 0.69314718246459960938 ;  /* 0x3f31721805067423 */ /* 0x000fc60000000006 */
[----:B------:R-:W0:Y:S01]  /*04c0*/  FRND.TRUNC R4, R4 ;  /* 0x0000000400047307 */ /* 0x000e22000020d000 */
[----:B------:R-:W-:Y:S01]  /*04d0*/  FFMA R6, R5, R6, 1 ;  /* 0x3f80000005067423 */ /* 0x000fe20000000006 */
[----:B------:R-:W-:-:S05]  /*04e0*/  IADD3 R5, PT, PT, R9, 0x7f000000, RZ ;  /* 0x7f00000009057810 */ /* 0x000fca0007ffe0ff */
[----:B------:R-:W-:-:S04]  /*04f0*/  FMUL R5, R6, R5 ;  /* 0x0000000506057220 */ /* 0x000fc80000400000 */
[----:B------:R-:W-:Y:S01]  /*0500*/  FMUL R10, R5, R10 ;  /* 0x0000000a050a7220 */ /* 0x000fe20000400000 */
[----:B------:R-:W-:Y:S01]  /*0510*/  HFMA2 R5, -RZ, RZ, 1.875, 0 ;  /* 0x3f800000ff057431 */ /* 0x000fe200000001ff */
[----:B------:R-:W-:Y:S01]  /*0520*/  @P0 FSEL R10, RZ, +INF , !P1 ;  /* 0x7f800000ff0a0808 */ /* 0x000fe20004800000 */
[----:B0-----:R-:W-:Y:S01]  /*0530*/  FADD R6, R4, R4 ;  /* 0x0000000404067221 */ /* 0x001fe20000000000 */
[----:B------:R-:W-:Y:S06]  /*0540*/  @!P2 BRA `(.L_x_1) ;  /* 0x00000000004ca947 */ /* 0x000fec0003800000 */
[----:B------:R-:W-:-:S04]  /*0550*/  FSETP.NAN.AND P0, PT, |R7|, |R7|, PT ;  /* 0x400000070700720b */ /* 0x000fc80003f08200 */
[----:B------:R-:W-:-:S13]  /*0560*/  FSETP.NUM.AND P0, PT, |R0|, |R0|, !P0 ;  /* 0x400000000000720b */ /* 0x000fda0004707200 */
[----:B------:R-:W-:Y:S01]  /*0570*/  @!P0 FADD R5, R0, R7 ;  /* 0x0000000700058221 */ /* 0x000fe20000000000 */
[----:B------:R-:W-:Y:S06]  /*0580*/  @!P0 BRA `(.L_x_1) ;  /* 0x00000000003c8947 */ /* 0x000fec0003800000 */
[----:B------:R-:W-:Y:S01]  /*0590*/  FSETP.NEU.AND P0, PT, |R0|, +INF , PT ;  /* 0x7f8000000000780b */ /* 0x000fe20003f0d200 */
[----:B------:R-:W-:-:S03]  /*05a0*/  FADD R6, R7, -R6 ;  /* 0x8000000607067221 */ /* 0x000fc60000000000 */
[----:B------:R-:W-:-:S04]  /*05b0*/  FSETP.NEU.AND P0, PT, R0, RZ, P0 ;  /* 0x000000ff0000720b */ /* 0x000fc8000070d000 */
[----:B------:R-:W-:-:S09]  /*05c0*/  FSETP.NEU.AND P1, PT, |R6|, 1, !P0 ;  /* 0x3f8000000600780b */ /* 0x000fd2000472d200 */
[----:B------:R-:W-:-:S05]  /*05d0*/  @!P0 FADD R4, R0, R0 ;  /* 0x0000000000048221 */ /* 0x000fca0000000000 */
[----:B------:R-:W-:-:S04]  /*05e0*/  @P1 LOP3.LUT R4, R4, 0x7fffffff, RZ, 0xc0, !PT ;  /* 0x7fffffff04041812 */ /* 0x000fc800078ec0ff */
[----:B------:R-:W-:Y:S01]  /*05f0*/  @!P0 MOV R5, R4 ;  /* 0x0000000400058202 */ /* 0x000fe20000000f00 */
[----:B------:R-:W-:Y:S06]  /*0600*/  @!P0 BRA `(.L_x_1) ;  /* 0x00000000001c8947 */ /* 0x000fec0003800000 */
[----:B------:R-:W-:Y:S02]  /*0610*/  FSETP.NEU.AND P0, PT, |R7|, +INF , PT ;  /* 0x7f8000000700780b */ /* 0x000fe40003f0d200 */
[----:B------:R-:W-:-:S13]  /*0620*/  FSETP.EQ.AND P1, PT, R0, -1, PT ;  /* 0xbf8000000000780b */ /* 0x000fda0003f22000 */
[----:B------:R-:W-:Y:S05]  /*0630*/  @!P0 BRA P1, `(.L_x_1) ;  /* 0x0000000000108947 */ /* 0x000fea0000800000 */
[----:B------:R-:W-:Y:S02]  /*0640*/  FSETP.GEU.AND P0, PT, R0, RZ, PT ;  /* 0x000000ff0000720b */ /* 0x000fe40003f0e000 */
[----:B------:R-:W-:-:S11]  /*0650*/  MOV R5, R10 ;  /* 0x0000000a00057202 */ /* 0x000fd60000000f00 */
[----:B------:R-:W-:-:S04]  /*0660*/  @!P0 FSETP.NEU.AND P1, PT, |R6|, 1, PT ;  /* 0x3f8000000600880b */ /* 0x000fc80003f2d200 */
[----:B------:R-:W-:-:S09]  /*0670*/  @!P0 FSEL R5, R10, -R10, P1 ;  /* 0x8000000a0a058208 */ /* 0x000fd20000800000 */
.L_x_1:
[----:B------:R-:W-:Y:S05]  /*0680*/  BSYNC.RECONVERGENT B0 ;  /* 0x0000000000007941 */ /* 0x000fea0003800200 */
.L_x_0:
[----:B------:R-:W-:Y:S01]  /*0690*/  STG.E desc[UR4][R2.64], R5 ;  /* 0x0000000502007986 */ /* 0x000fe2000c101904 */
[----:B------:R-:W-:Y:S05]  /*06a0*/  EXIT ;  /* 0x000000000000794d */ /* 0x000fea0003800000 */
.L_x_2:
[----:B------:R-:W-:-:S00]  /*06b0*/  BRA `(.L_x_2) ;  /* 0xfffffffc00fc7947 */ /* 0x000fc0000383ffff */
[----:B------:R-:W-:-:S00]  /*06c0*/  NOP ;  /* 0x0000000000007918 */ /* 0x000fc00000000000 */
        /* <DEDUP_REMOVED lines=11> */
.L_x_3:


//--------------------- .nv.shared.reserved.0     --------------------------
	.section	.nv.shared.reserved.0,"aw",@nobits
	.weak		__nv_reservedSMEM_offset_0_alias
	.size		__nv_reservedSMEM_offset_0_alias, 0, 64
	.other		__nv_reservedSMEM_offset_0_alias,@"STO_CUDA_RESERVED_SHARED STV_DEFAULT"
__nv_reservedSMEM_offset_0_alias:
	.zero		0
	.zero		64


//--------------------- .nv.constant0._Z13transformRowsPfii --------------------------
	.section	.nv.constant0._Z13transformRowsPfii,"a",@progbits
	.sectionflags	@""
	.align	4
.nv.constant0._Z13transformRowsPfii:
	.zero		912


//--------------------- SYMBOLS --------------------------

	.type		.nv.reservedSmem.offset0,@object
	.size		.nv.reservedSmem.offset0,0x4
